//
// Generated by NVIDIA NVVM Compiler
//
// Compiler Build ID: CL-36424714
// Cuda compilation tools, release 13.0, V13.0.88
// Based on NVVM 20.0.0
//

.version 9.0
.target sm_100
.address_size 64

	// .globl	_Z10printArrayPim
.extern .func  (.param .b32 func_retval0) vprintf
(
	.param .b64 vprintf_param_0,
	.param .b64 vprintf_param_1
)
;
.global .align 1 .b8 $str[14] = {97, 114, 114, 91, 37, 100, 93, 32, 61, 32, 37, 100, 10};

.visible .entry _Z10printArrayPim(
	.param .u64 .ptr .align 1 _Z10printArrayPim_param_0,
	.param .u64 _Z10printArrayPim_param_1
)
{
	.local .align 8 .b8 	__local_depot0[8];
	.reg .b64 	%SP;
	.reg .b64 	%SPL;
	.reg .b32 	%r<8>;
	.reg .b64 	%rd<9>;

	mov.u64 	%SPL, __local_depot0;
	cvta.local.u64 	%SP, %SPL;
	ld.param.u64 	%rd1, [_Z10printArrayPim_param_0];
	cvta.to.global.u64 	%rd2, %rd1;
	add.u64 	%rd3, %SP, 0;
	add.u64 	%rd4, %SPL, 0;
	mov.u32 	%r1, %tid.x;
	mov.u32 	%r2, %ctaid.x;
	mov.u32 	%r3, %ntid.x;
	mad.lo.s32 	%r4, %r2, %r3, %r1;
	mul.wide.s32 	%rd5, %r4, 4;
	add.s64 	%rd6, %rd2, %rd5;
	ld.global.u32 	%r5, [%rd6];
	st.local.v2.u32 	[%rd4], {%r4, %r5};
	mov.u64 	%rd7, $str;
	cvta.global.u64 	%rd8, %rd7;
	{ // callseq 0, 0
	.param .b64 param0;
	st.param.b64 	[param0], %rd8;
	.param .b64 param1;
	st.param.b64 	[param1], %rd3;
	.param .b32 retval0;
	call.uni (retval0), 
	vprintf, 
	(
	param0, 
	param1
	);
	ld.param.b32 	%r6, [retval0];
	} // callseq 0
	ret;

}


// ===== COMPILED SASS (sm_100) =====

	.target	sm_100

	.elftype	@"ET_EXEC"


//--------------------- .note.nv.tkinfo           --------------------------
	.section	.note.nv.tkinfo,"",@"SHT_NOTE"
	.sectionflags	@"SHF_NOTE_NV_TKINFO"
	.tkinfo
        /*0018*/ 	.word	0x00000002
        /*0030*/ 	.string	""
        /*0030*/ 	.string	"ptxas"
        /*0030*/ 	.string	"Cuda compilation tools, release 13.0, V13.0.88"
        /*0030*/ 	.string	"Build cuda_13.0.r13.0/compiler.36424714_0"
        /*0030*/ 	.string	"-arch sm_100 -m 64 "



//--------------------- .note.nv.cuinfo           --------------------------
	.section	.note.nv.cuinfo,"",@"SHT_NOTE"
	.sectionflags	@"SHF_NOTE_NV_CUINFO"
        /*0018*/ 	.short	0x0002
        /*001a*/ 	.short	0x0064
        /*001c*/ 	.short	0x0082
	.zero		2


//--------------------- .nv.info                  --------------------------
	.section	.nv.info,"",@"SHT_CUDA_INFO"
	.align	4


	//----- nvinfo : EIATTR_REGCOUNT
	.align		4
        /*0000*/ 	.byte	0x04, 0x2f
        /*0002*/ 	.short	(.L_2 - .L_1)
	.align		4
.L_1:
        /*0004*/ 	.word	index@(_Z10printArrayPim)
        /*0008*/ 	.word	0x00000018


	//----- nvinfo : EIATTR_FRAME_SIZE
	.align		4
.L_2:
        /*000c*/ 	.byte	0x04, 0x11
        /*000e*/ 	.short	(.L_4 - .L_3)
	.align		4
.L_3:
        /*0010*/ 	.word	index@(_Z10printArrayPim)
        /*0014*/ 	.word	0x00000008


	//----- nvinfo : EIATTR_MIN_STACK_SIZE
	.align		4
.L_4:
        /*0018*/ 	.byte	0x04, 0x12
        /*001a*/ 	.short	(.L_6 - .L_5)
	.align		4
.L_5:
        /*001c*/ 	.word	index@(_Z10printArrayPim)
        /*0020*/ 	.word	0x00000008
.L_6:


//--------------------- .nv.compat                --------------------------
	.section	.nv.compat,"",@"SHT_CUDA_COMPAT_INFO"
	.align	4
        /*0000*/ 	.byte	0x02, 0x09, 0x00, 0x00, 0x02, 0x02, 0x01, 0x00, 0x02, 0x05, 0x05, 0x00, 0x03, 0x07, 0x01, 0x01
        /*0010*/ 	.byte	0x02, 0x03, 0x00, 0x00, 0x02, 0x06, 0x01, 0x00, 0x04, 0x0b, 0x08, 0x00, 0x09, 0x00, 0x00, 0x00
        /*0020*/ 	.byte	0x00, 0x00, 0x00, 0x00


//--------------------- .nv.info._Z10printArrayPim --------------------------
	.section	.nv.info._Z10printArrayPim,"",@"SHT_CUDA_INFO"
	.sectionflags	@""
	.align	4


	//----- nvinfo : EIATTR_CUDA_API_VERSION
	.align		4
        /*0000*/ 	.byte	0x04, 0x37
        /*0002*/ 	.short	(.L_8 - .L_7)
.L_7:
        /*0004*/ 	.word	0x00000082


	//----- nvinfo : EIATTR_KPARAM_INFO
	.align		4
.L_8:
        /*0008*/ 	.byte	0x04, 0x17
        /*000a*/ 	.short	(.L_10 - .L_9)
.L_9:
        /*000c*/ 	.word	0x00000000
        /*0010*/ 	.short	0x0001
        /*0012*/ 	.short	0x0008
        /*0014*/ 	.byte	0x00, 0xf0, 0x21, 0x00


	//----- nvinfo : EIATTR_KPARAM_INFO
	.align		4
.L_10:
        /*0018*/ 	.byte	0x04, 0x17
        /*001a*/ 	.short	(.L_12 - .L_11)
.L_11:
        /*001c*/ 	.word	0x00000000
        /*0020*/ 	.short	0x0000
        /*0022*/ 	.short	0x0000
        /*0024*/ 	.byte	0x00, 0xf5, 0x21, 0x00


	//----- nvinfo : EIATTR_SPARSE_MMA_MASK
	.align		4
.L_12:
        /*0028*/ 	.byte	0x03, 0x50
        /*002a*/ 	.short	0x0000


	//----- nvinfo : EIATTR_MAXREG_COUNT
	.align		4
        /*002c*/ 	.byte	0x03, 0x1b
        /*002e*/ 	.short	0x00ff


	//----- nvinfo : EIATTR_EXTERNS
	.align		4
        /*0030*/ 	.byte	0x04, 0x0f
        /*0032*/ 	.short	(.L_14 - .L_13)


	//   ....[0]....
	.align		4
.L_13:
        /*0034*/ 	.word	index@(vprintf)


	//----- nvinfo : EIATTR_MERCURY_ISA_VERSION
	.align		4
.L_14:
        /*0038*/ 	.byte	0x03, 0x5f
        /*003a*/ 	.short	0x0101


	//----- nvinfo : EIATTR_VRC_CTA_INIT_COUNT
	.align		4
        /*003c*/ 	.byte	0x02, 0x4a
	.zero		1
	.zero		1


	//----- nvinfo : EIATTR_SYSCALL_OFFSETS
	.align		4
        /*0040*/ 	.byte	0x04, 0x46
        /*0042*/ 	.short	(.L_16 - .L_15)


	//   ....[0]....
.L_15:
        /*0044*/ 	.word	0x00000150


	//----- nvinfo : EIATTR_EXIT_INSTR_OFFSETS
	.align		4
.L_16:
        /*0048*/ 	.byte	0x04, 0x1c
        /*004a*/ 	.short	(.L_18 - .L_17)


	//   ....[0]....
.L_17:
        /*004c*/ 	.word	0x00000160


	//----- nvinfo : EIATTR_CBANK_PARAM_SIZE
	.align		4
.L_18:
        /*0050*/ 	.byte	0x03, 0x19
        /*0052*/ 	.short	0x0010


	//----- nvinfo : EIATTR_PARAM_CBANK
	.align		4
        /*0054*/ 	.byte	0x04, 0x0a
        /*0056*/ 	.short	(.L_20 - .L_19)
	.align		4
.L_19:
        /*0058*/ 	.word	index@(.nv.constant0._Z10printArrayPim)
        /*005c*/ 	.short	0x0380
        /*005e*/ 	.short	0x0010


	//----- nvinfo : EIATTR_SW_WAR
	.align		4
.L_20:
        /*0060*/ 	.byte	0x04, 0x36
        /*0062*/ 	.short	(.L_22 - .L_21)
.L_21:
        /*0064*/ 	.word	0x00000008
.L_22:


//--------------------- .nv.callgraph             --------------------------
	.section	.nv.callgraph,"",@"SHT_CUDA_CALLGRAPH"
	.align	4
	.sectionentsize	8
	.align		4
        /*0000*/ 	.word	0x00000000
	.align		4
        /*0004*/ 	.word	0xffffffff
	.align		4
        /*0008*/ 	.word	index@(_Z10printArrayPim)
	.align		4
        /*000c*/ 	.word	index@(vprintf)
	.align		4
        /*0010*/ 	.word	0x00000000
	.align		4
        /*0014*/ 	.word	0xfffffffe
	.align		4
        /*0018*/ 	.word	0x00000000
	.align		4
        /*001c*/ 	.word	0xfffffffd
	.align		4
        /*0020*/ 	.word	0x00000000
	.align		4
        /*0024*/ 	.word	0xfffffffc


//--------------------- .nv.constant4             --------------------------
	.section	.nv.constant4,"a",@progbits
	.align	8
	.align		8
.nv.constant4:
        /*0000*/ 	.dword	vprintf
	.align		8
        /*0008*/ 	.dword	$str


//--------------------- .text._Z10printArrayPim   --------------------------
	.section	.text._Z10printArrayPim,"ax",@progbits
	.align	128
        .global         _Z10printArrayPim
        .type           _Z10printArrayPim,@function
        .size           _Z10printArrayPim,(.L_x_2 - _Z10printArrayPim)
        .other          _Z10printArrayPim,@"STO_CUDA_ENTRY STV_DEFAULT"
_Z10printArrayPim:
.text._Z10printArrayPim:
[----:B------:R-:W0:Y:S01]  /*0000*/  LDC R1, c[0x0][0x37c] ;  /* 0x0000df00ff017b82 */ /* 0x000e220000000800 */
[----:B------:R-:W1:Y:S01]  /*0010*/  S2R R2, SR_TID.X ;  /* 0x0000000000027919 */ /* 0x000e620000002100 */
[----:B------:R-:W2:Y:S06]  /*0020*/  LDCU UR6, c[0x0][0x2fc] ;  /* 0x00005f80ff0677ac */ /* 0x000eac0008000800 */
[----:B------:R-:W1:Y:S01]  /*0030*/  S2UR UR7, SR_CTAID.X ;  /* 0x00000000000779c3 */ /* 0x000e620000002500 */
[----:B0-----:R-:W-:Y:S01]  /*0040*/  VIADD R1, R1, 0xfffffff8 ;  /* 0xfffffff801017836 */ /* 0x001fe20000000000 */
[----:B------:R-:W0:Y:S06]  /*0050*/  LDCU.64 UR4, c[0x0][0x358] ;  /* 0x00006b00ff0477ac */ /* 0x000e2c0008000a00 */
[----:B------:R-:W3:Y:S01]  /*0060*/  LDC.64 R8, c[0x0][0x380] ;  /* 0x0000e000ff087b82 */ /* 0x000ee20000000a00 */
[----:B------:R-:W-:Y:S01]  /*0070*/  MOV R0, 0x0 ;  /* 0x0000000000007802 */ /* 0x000fe20000000f00 */
[----:B------:R-:W4:Y:S06]  /*0080*/  LDCU.64 UR8, c[0x4][0x8] ;  /* 0x01000100ff0877ac */ /* 0x000f2c0008000a00 */
[----:B------:R-:W1:Y:S02]  /*0090*/  LDC R3, c[0x0][0x360] ;  /* 0x0000d800ff037b82 */ /* 0x000e640000000800 */
[----:B-1----:R-:W-:-:S04]  /*00a0*/  IMAD R2, R3, UR7, R2 ;  /* 0x0000000703027c24 */ /* 0x002fc8000f8e0202 */
[----:B---3--:R-:W-:-:S05]  /*00b0*/  IMAD.WIDE R8, R2, 0x4, R8 ;  /* 0x0000000402087825 */ /* 0x008fca00078e0208 */
[----:B0-----:R-:W3:Y:S01]  /*00c0*/  LDG.E R3, desc[UR4][R8.64] ;  /* 0x0000000408037981 */ /* 0x001ee2000c1e1900 */
[----:B------:R-:W0:Y:S01]  /*00d0*/  LDCU UR4, c[0x0][0x2f8] ;  /* 0x00005f00ff0477ac */ /* 0x000e220008000800 */
[----:B------:R1:W1:Y:S01]  /*00e0*/  LDC.64 R10, c[0x4][R0] ;  /* 0x01000000000a7b82 */ /* 0x0002620000000a00 */
[----:B----4-:R-:W-:Y:S01]  /*00f0*/  IMAD.U32 R4, RZ, RZ, UR8 ;  /* 0x00000008ff047e24 */ /* 0x010fe2000f8e00ff */
[----:B------:R-:W-:Y:S02]  /*0100*/  MOV R5, UR9 ;  /* 0x0000000900057c02 */ /* 0x000fe40008000f00 */
[----:B0-----:R-:W-:-:S04]  /*0110*/  IADD3 R6, P0, PT, R1, UR4, RZ ;  /* 0x0000000401067c10 */ /* 0x001fc8000ff1e0ff */
[----:B--2---:R-:W-:Y:S01]  /*0120*/  IADD3.X R7, PT, PT, RZ, UR6, RZ, P0, !PT ;  /* 0x00000006ff077c10 */ /* 0x004fe200087fe4ff */
[----:B-1-3--:R0:W-:Y:S08]  /*0130*/  STL.64 [R1], R2 ;  /* 0x0000000201007387 */ /* 0x00a1f00000100a00 */
[----:B------:R-:W-:-:S07]  /*0140*/  LEPC R20, `(.L_x_0) ;  /* 0x000000001014794e */ /* 0x000fce0000000000 */
[----:B0-----:R-:W-:Y:S05]  /*0150*/  CALL.ABS.NOINC R10 ;  /* 0x000000000a007343 */ /* 0x001fea0003c00000 */
.L_x_0:
[----:B------:R-:W-:Y:S05]  /*0160*/  EXIT ;  /* 0x000000000000794d */ /* 0x000fea0003800000 */
.L_x_1:
[----:B------:R-:W-:-:S00]  /*0170*/  BRA `(.L_x_1) ;  /* 0xfffffffc00fc7947 */ /* 0x000fc0000383ffff */
[----:B------:R-:W-:-:S00]  /*0180*/  NOP ;  /* 0x0000000000007918 */ /* 0x000fc00000000000 */
[----:B------:R-:W-:-:S00]  /*0190*/  NOP ;  /* 0x0000000000007918 */ /* 0x000fc00000000000 */
[----:B------:R-:W-:-:S00]  /*01a0*/  NOP ;  /* 0x0000000000007918 */ /* 0x000fc00000000000 */
[----:B------:R-:W-:-:S00]  /*01b0*/  NOP ;  /* 0x0000000000007918 */ /* 0x000fc00000000000 */
[----:B------:R-:W-:-:S00]  /*01c0*/  NOP ;  /* 0x0000000000007918 */ /* 0x000fc00000000000 */
[----:B------:R-:W-:-:S00]  /*01d0*/  NOP ;  /* 0x0000000000007918 */ /* 0x000fc00000000000 */
[----:B------:R-:W-:-:S00]  /*01e0*/  NOP ;  /* 0x0000000000007918 */ /* 0x000fc00000000000 */
[----:B------:R-:W-:-:S00]  /*01f0*/  NOP ;  /* 0x0000000000007918 */ /* 0x000fc00000000000 */
.L_x_2:


//--------------------- .nv.global.init           --------------------------
	.section	.nv.global.init,"aw",@progbits
.nv.global.init:
	.type		$str,@object
	.size		$str,(.L_0 - $str)
$str:
        /*0000*/ 	.byte	0x61, 0x72, 0x72, 0x5b, 0x25, 0x64, 0x5d, 0x20, 0x3d, 0x20, 0x25, 0x64, 0x0a, 0x00
.L_0:


//--------------------- .nv.shared.reserved.0     --------------------------
	.section	.nv.shared.reserved.0,"aw",@nobits
	.weak		__nv_reservedSMEM_offset_0_alias
	.size		__nv_reservedSMEM_offset_0_alias, 0, 64
	.other		__nv_reservedSMEM_offset_0_alias,@"STO_CUDA_RESERVED_SHARED STV_DEFAULT"
__nv_reservedSMEM_offset_0_alias:
	.zero		0
	.zero		64


//--------------------- .nv.constant0._Z10printArrayPim --------------------------
	.section	.nv.constant0._Z10printArrayPim,"a",@progbits
	.sectionflags	@""
	.align	4
.nv.constant0._Z10printArrayPim:
	.zero		912


//--------------------- SYMBOLS --------------------------

	.type		.nv.reservedSmem.offset0,@object
	.size		.nv.reservedSmem.offset0,0x4
	.type		vprintf,@function
